	.headerflags	@"EF_CUDA_TEXMODE_UNIFIED EF_CUDA_64BIT_ADDRESS EF_CUDA_SM86 EF_CUDA_VIRTUAL_SM(EF_CUDA_SM86)"
	.elftype	@"ET_EXEC"


//--------------------- .nv.info                  --------------------------
	.section	.nv.info,"",@"SHT_CUDA_INFO"
	.align	4


	//----- nvinfo : EIATTR_REGCOUNT
	.align		4
        /*0000*/ 	.byte	0x04, 0x2f
        /*0002*/ 	.short	(.L_3 - .L_2)
	.align		4
.L_2:
        /*0004*/ 	.word	index@(l2norm_fwd_kernel)
        /*0008*/ 	.word	0x0000003b


	//----- nvinfo : EIATTR_MAX_STACK_SIZE
	.align		4
.L_3:
        /*000c*/ 	.byte	0x04, 0x23
        /*000e*/ 	.short	(.L_5 - .L_4)
	.align		4
.L_4:
        /*0010*/ 	.word	index@(l2norm_fwd_kernel)
        /*0014*/ 	.word	0x00000000


	//----- nvinfo : EIATTR_MIN_STACK_SIZE
	.align		4
.L_5:
        /*0018*/ 	.byte	0x04, 0x12
        /*001a*/ 	.short	(.L_7 - .L_6)
	.align		4
.L_6:
        /*001c*/ 	.word	index@(l2norm_fwd_kernel)
        /*0020*/ 	.word	0x00000000


	//----- nvinfo : EIATTR_FRAME_SIZE
	.align		4
.L_7:
        /*0024*/ 	.byte	0x04, 0x11
        /*0026*/ 	.short	(.L_9 - .L_8)
	.align		4
.L_8:
        /*0028*/ 	.word	index@(l2norm_fwd_kernel)
        /*002c*/ 	.word	0x00000000
.L_9:


//--------------------- .nv.info.l2norm_fwd_kernel --------------------------
	.section	.nv.info.l2norm_fwd_kernel,"",@"SHT_CUDA_INFO"
	.align	4


	//----- nvinfo : EIATTR_CUDA_API_VERSION
	.align		4
        /*0000*/ 	.byte	0x04, 0x37
        /*0002*/ 	.short	(.L_11 - .L_10)
.L_10:
        /*0004*/ 	.word	0x0000007b


	//----- nvinfo : EIATTR_SW2861232_WAR
	.align		4
.L_11:
        /*0008*/ 	.byte	0x01, 0x35
	.zero		2


	//----- nvinfo : EIATTR_PARAM_CBANK
	.align		4
        /*000c*/ 	.byte	0x04, 0x0a
        /*000e*/ 	.short	(.L_13 - .L_12)
	.align		4
.L_12:
        /*0010*/ 	.word	index@(.nv.constant0.l2norm_fwd_kernel)
        /*0014*/ 	.short	0x0160
        /*0016*/ 	.short	0x001c


	//----- nvinfo : EIATTR_CBANK_PARAM_SIZE
	.align		4
.L_13:
        /*0018*/ 	.byte	0x03, 0x19
        /*001a*/ 	.short	0x001c


	//----- nvinfo : EIATTR_KPARAM_INFO
	.align		4
        /*001c*/ 	.byte	0x04, 0x17
        /*001e*/ 	.short	(.L_15 - .L_14)
.L_14:
        /*0020*/ 	.word	0x00000000
        /*0024*/ 	.short	0x0003
        /*0026*/ 	.short	0x0018
        /*0028*/ 	.byte	0x00, 0xf0, 0x11, 0x00


	//----- nvinfo : EIATTR_KPARAM_INFO
	.align		4
.L_15:
        /*002c*/ 	.byte	0x04, 0x17
        /*002e*/ 	.short	(.L_17 - .L_16)
.L_16:
        /*0030*/ 	.word	0x00000000
        /*0034*/ 	.short	0x0002
        /*0036*/ 	.short	0x0010
        /*0038*/ 	.byte	0x00, 0xf0, 0x21, 0x00


	//----- nvinfo : EIATTR_KPARAM_INFO
	.align		4
.L_17:
        /*003c*/ 	.byte	0x04, 0x17
        /*003e*/ 	.short	(.L_19 - .L_18)
.L_18:
        /*0040*/ 	.word	0x00000000
        /*0044*/ 	.short	0x0001
        /*0046*/ 	.short	0x0008
        /*0048*/ 	.byte	0x00, 0xf0, 0x21, 0x00


	//----- nvinfo : EIATTR_KPARAM_INFO
	.align		4
.L_19:
        /*004c*/ 	.byte	0x04, 0x17
        /*004e*/ 	.short	(.L_21 - .L_20)
.L_20:
        /*0050*/ 	.word	0x00000000
        /*0054*/ 	.short	0x0000
        /*0056*/ 	.short	0x0000
        /*0058*/ 	.byte	0x00, 0xf0, 0x21, 0x00


	//----- nvinfo : EIATTR_MAXREG_COUNT
	.align		4
.L_21:
        /*005c*/ 	.byte	0x03, 0x1b
        /*005e*/ 	.short	0x00ff


	//----- nvinfo : EIATTR_COOP_GROUP_MASK_REGIDS
	.align		4
        /*0060*/ 	.byte	0x04, 0x29
        /*0062*/ 	.short	(.L_23 - .L_22)


	//   ....[0]....
.L_22:
        /*0064*/ 	.word	0xffffffff


	//   ....[1]....
        /*0068*/ 	.word	0xffffffff


	//   ....[2]....
        /*006c*/ 	.word	0xffffffff


	//   ....[3]....
        /*0070*/ 	.word	0xffffffff


	//   ....[4]....
        /*0074*/ 	.word	0xffffffff


	//   ....[5]....
        /*0078*/ 	.word	0xffffffff


	//   ....[6]....
        /*007c*/ 	.word	0xffffffff


	//   ....[7]....
        /*0080*/ 	.word	0xffffffff


	//   ....[8]....
        /*0084*/ 	.word	0xffffffff


	//   ....[9]....
        /*0088*/ 	.word	0xffffffff


	//   ....[10]....
        /*008c*/ 	.word	0xffffffff


	//   ....[11]....
        /*0090*/ 	.word	0xffffffff


	//   ....[12]....
        /*0094*/ 	.word	0xffffffff


	//   ....[13]....
        /*0098*/ 	.word	0xffffffff


	//   ....[14]....
        /*009c*/ 	.word	0xffffffff


	//   ....[15]....
        /*00a0*/ 	.word	0xffffffff


	//----- nvinfo : EIATTR_COOP_GROUP_INSTR_OFFSETS
	.align		4
.L_23:
        /*00a4*/ 	.byte	0x04, 0x28
        /*00a6*/ 	.short	(.L_25 - .L_24)


	//   ....[0]....
.L_24:
        /*00a8*/ 	.word	0x00000660


	//   ....[1]....
        /*00ac*/ 	.word	0x00000740


	//   ....[2]....
        /*00b0*/ 	.word	0x000007b0


	//   ....[3]....
        /*00b4*/ 	.word	0x000007f0


	//   ....[4]....
        /*00b8*/ 	.word	0x00000800


	//   ....[5]....
        /*00bc*/ 	.word	0x00000820


	//   ....[6]....
        /*00c0*/ 	.word	0x00000840


	//   ....[7]....
        /*00c4*/ 	.word	0x00000870


	//   ....[8]....
        /*00c8*/ 	.word	0x00000880


	//   ....[9]....
        /*00cc*/ 	.word	0x000008a0


	//   ....[10]....
        /*00d0*/ 	.word	0x000008c0


	//   ....[11]....
        /*00d4*/ 	.word	0x000008f0


	//   ....[12]....
        /*00d8*/ 	.word	0x00000900


	//   ....[13]....
        /*00dc*/ 	.word	0x00000920


	//   ....[14]....
        /*00e0*/ 	.word	0x00000940


	//   ....[15]....
        /*00e4*/ 	.word	0x00000980


	//----- nvinfo : EIATTR_EXIT_INSTR_OFFSETS
	.align		4
.L_25:
        /*00e8*/ 	.byte	0x04, 0x1c
        /*00ea*/ 	.short	(.L_27 - .L_26)


	//   ....[0]....
.L_26:
        /*00ec*/ 	.word	0x000010c0


	//   ....[1]....
        /*00f0*/ 	.word	0x00001120


	//----- nvinfo : EIATTR_MAX_THREADS
	.align		4
.L_27:
        /*00f4*/ 	.byte	0x04, 0x05
        /*00f6*/ 	.short	(.L_29 - .L_28)
.L_28:
        /*00f8*/ 	.word	0x00000020
        /*00fc*/ 	.word	0x00000001
        /*0100*/ 	.word	0x00000001
.L_29:


//--------------------- .nv.rel.action            --------------------------
	.section	.nv.rel.action,"",@"SHT_CUDA_RELOCINFO"
	.align	8
	.sectionentsize	8
        /*0000*/ 	.byte	0x73, 0x00, 0x00, 0x00, 0x00, 0x00, 0x00, 0x00, 0x00, 0x00, 0x00, 0x11, 0x25, 0x00, 0x05, 0x36


//--------------------- .nv.constant0.l2norm_fwd_kernel --------------------------
	.section	.nv.constant0.l2norm_fwd_kernel,"a",@progbits
	.align	4
.nv.constant0.l2norm_fwd_kernel:
	.zero		380


//--------------------- .text.l2norm_fwd_kernel   --------------------------
	.section	.text.l2norm_fwd_kernel,"ax",@progbits
	.sectionflags	@"SHF_BARRIERS=1"
	.sectioninfo	@"SHI_REGISTERS=59"
	.align	128
        .global         l2norm_fwd_kernel
        .type           l2norm_fwd_kernel,@function
        .size           l2norm_fwd_kernel,(.L_x_1 - l2norm_fwd_kernel)
        .other          l2norm_fwd_kernel,@"STO_CUDA_ENTRY STV_DEFAULT"
l2norm_fwd_kernel:
.text.l2norm_fwd_kernel:
[----:B------:R-:W-:-:S02]  /*0000*/  MOV R1, c[0x0][0x28] ;  /* 0x00000a0000017a02 */ /* 0x000fc40000000f00 */
[----:B------:R-:W0:Y:S01]  /*0010*/  S2R R2, SR_TID.X ;  /* 0x0000000000027919 */ /* 0x000e220000002100 */
[----:B------:R-:W-:Y:S01]  /*0020*/  CS2R R28, SRZ ;  /* 0x00000000001c7805 */ /* 0x000fe2000001ff00 */
[----:B------:R-:W-:Y:S01]  /*0030*/  CS2R R30, SRZ ;  /* 0x00000000001e7805 */ /* 0x000fe2000001ff00 */
[----:B------:R-:W-:Y:S01]  /*0040*/  ULDC.64 UR4, c[0x0][0x118] ;  /* 0x0000460000047ab9 */ /* 0x000fe20000000a00 */
[----:B------:R-:W1:Y:S01]  /*0050*/  S2R R23, SR_CTAID.X ;  /* 0x0000000000177919 */ /* 0x000e620000002500 */
[----:B------:R-:W-:Y:S01]  /*0060*/  CS2R R12, SRZ ;  /* 0x00000000000c7805 */ /* 0x000fe2000001ff00 */
[----:B------:R-:W-:Y:S01]  /*0070*/  CS2R R14, SRZ ;  /* 0x00000000000e7805 */ /* 0x000fe2000001ff00 */
[----:B0-----:R-:W-:Y:S02]  /*0080*/  SHF.R.U32.HI R16, RZ, 0x4, R2 ;  /* 0x00000004ff107819 */ /* 0x001fe40000011602 */
[----:B------:R-:W-:Y:S02]  /*0090*/  SHF.L.U32 R0, R2, 0x3, RZ ;  /* 0x0000000302007819 */ /* 0x000fe400000006ff */
[----:B-1----:R-:W-:-:S02]  /*00a0*/  SHF.L.U32 R23, R23, 0x3, RZ ;  /* 0x0000000317177819 */ /* 0x002fc400000006ff */
[----:B------:R-:W-:Y:S02]  /*00b0*/  SGXT.U32 R16, R16, 0x1 ;  /* 0x000000011010781a */ /* 0x000fe40000000000 */
[----:B------:R-:W-:Y:S02]  /*00c0*/  LOP3.LUT R8, R0, 0x78, RZ, 0xc0, !PT ;  /* 0x0000007800087812 */ /* 0x000fe400078ec0ff */
[----:B------:R-:W-:Y:S02]  /*00d0*/  LOP3.LUT R21, R23, R16, RZ, 0xfc, !PT ;  /* 0x0000001017157212 */ /* 0x000fe400078efcff */
[----:B------:R-:W-:Y:S01]  /*00e0*/  SHF.R.S32.HI R0, RZ, 0x1f, R23 ;  /* 0x0000001fff007819 */ /* 0x000fe20000011417 */
[----:B------:R-:W-:Y:S01]  /*00f0*/  IMAD.WIDE.U32 R8, R8, 0x2, RZ ;  /* 0x0000000208087825 */ /* 0x000fe200078e00ff */
[C---:B------:R-:W-:Y:S02]  /*0100*/  ISETP.GE.U32.AND P3, PT, R21.reuse, 0xe90, PT ;  /* 0x00000e901500780c */ /* 0x040fe40003f66070 */
[----:B------:R-:W-:-:S02]  /*0110*/  SHF.L.U32 R5, R21, 0x8, RZ ;  /* 0x0000000815057819 */ /* 0x000fc400000006ff */
[----:B------:R-:W-:Y:S02]  /*0120*/  LOP3.LUT R3, R23, 0x2, R16, 0xfe, !PT ;  /* 0x0000000217037812 */ /* 0x000fe400078efe10 */
[----:B------:R-:W-:Y:S02]  /*0130*/  SHF.L.U64.HI R21, R21, 0x8, R0 ;  /* 0x0000000815157819 */ /* 0x000fe40000010200 */
[----:B------:R-:W-:Y:S02]  /*0140*/  LOP3.LUT R22, R5, R8, RZ, 0xfc, !PT ;  /* 0x0000000805167212 */ /* 0x000fe400078efcff */
[----:B------:R-:W-:Y:S02]  /*0150*/  ISETP.GE.U32.AND.EX P3, PT, R0, RZ, PT, P3 ;  /* 0x000000ff0000720c */ /* 0x000fe40003f66130 */
[----:B------:R-:W-:Y:S02]  /*0160*/  SHF.L.U32 R17, R3, 0x8, RZ ;  /* 0x0000000803117819 */ /* 0x000fe400000006ff */
[----:B------:R-:W-:-:S02]  /*0170*/  LOP3.LUT R21, R21, R9, RZ, 0xfc, !PT ;  /* 0x0000000915157212 */ /* 0x000fc400078efcff */
[----:B------:R-:W-:Y:S02]  /*0180*/  IADD3 R6, P0, R22, c[0x0][0x160], RZ ;  /* 0x0000580016067a10 */ /* 0x000fe40007f1e0ff */
[C---:B------:R-:W-:Y:S02]  /*0190*/  ISETP.GE.U32.AND P2, PT, R3.reuse, 0xe90, PT ;  /* 0x00000e900300780c */ /* 0x040fe40003f46070 */
[----:B------:R-:W-:Y:S02]  /*01a0*/  SHF.L.U64.HI R3, R3, 0x8, R0 ;  /* 0x0000000803037819 */ /* 0x000fe40000010200 */
[----:B------:R-:W-:Y:S02]  /*01b0*/  LOP3.LUT R17, R17, R8, RZ, 0xfc, !PT ;  /* 0x0000000811117212 */ /* 0x000fe400078efcff */
[----:B------:R-:W-:Y:S02]  /*01c0*/  IADD3.X R7, R21, c[0x0][0x164], RZ, P0, !PT ;  /* 0x0000590015077a10 */ /* 0x000fe400007fe4ff */
[----:B------:R-:W-:-:S02]  /*01d0*/  ISETP.GE.U32.AND.EX P2, PT, R0, RZ, PT, P2 ;  /* 0x000000ff0000720c */ /* 0x000fc40003f46120 */
[----:B------:R-:W-:Y:S01]  /*01e0*/  LOP3.LUT R3, R3, R9, RZ, 0xfc, !PT ;  /* 0x0000000903037212 */ /* 0x000fe200078efcff */
[----:B------:R0:W2:Y:S01]  /*01f0*/  @!P3 LDG.E.128 R28, [R6.64] ;  /* 0x00000004061cb981 */ /* 0x0000a2000c1e1d00 */
[----:B------:R-:W-:Y:S02]  /*0200*/  IADD3 R10, P1, R17, c[0x0][0x160], RZ ;  /* 0x00005800110a7a10 */ /* 0x000fe40007f3e0ff */
[----:B------:R-:W-:Y:S02]  /*0210*/  LOP3.LUT R25, R23, 0x4, R16, 0xfe, !PT ;  /* 0x0000000417197812 */ /* 0x000fe400078efe10 */
[----:B------:R-:W-:Y:S02]  /*0220*/  IADD3.X R11, R3, c[0x0][0x164], RZ, P1, !PT ;  /* 0x00005900030b7a10 */ /* 0x000fe40000ffe4ff */
[C---:B------:R-:W-:Y:S02]  /*0230*/  SHF.L.U32 R19, R25.reuse, 0x8, RZ ;  /* 0x0000000819137819 */ /* 0x040fe400000006ff */
[C---:B------:R-:W-:Y:S01]  /*0240*/  ISETP.GE.U32.AND P1, PT, R25.reuse, 0xe90, PT ;  /* 0x00000e901900780c */ /* 0x040fe20003f26070 */
[----:B------:R1:W3:Y:S01]  /*0250*/  @!P2 LDG.E.128 R12, [R10.64] ;  /* 0x000000040a0ca981 */ /* 0x0002e2000c1e1d00 */
[----:B------:R-:W-:-:S02]  /*0260*/  SHF.L.U64.HI R25, R25, 0x8, R0 ;  /* 0x0000000819197819 */ /* 0x000fc40000010200 */
[----:B------:R-:W-:Y:S02]  /*0270*/  LOP3.LUT R20, R19, R8, RZ, 0xfc, !PT ;  /* 0x0000000813147212 */ /* 0x000fe400078efcff */
[----:B------:R-:W-:Y:S02]  /*0280*/  ISETP.GE.U32.AND.EX P1, PT, R0, RZ, PT, P1 ;  /* 0x000000ff0000720c */ /* 0x000fe40003f26110 */
[----:B------:R-:W-:Y:S02]  /*0290*/  LOP3.LUT R27, R23, 0x6, R16, 0xfe, !PT ;  /* 0x00000006171b7812 */ /* 0x000fe400078efe10 */
[----:B------:R-:W-:Y:S02]  /*02a0*/  LOP3.LUT R16, R25, R9, RZ, 0xfc, !PT ;  /* 0x0000000919107212 */ /* 0x000fe400078efcff */
[----:B------:R-:W-:Y:S02]  /*02b0*/  IADD3 R32, P4, R20, c[0x0][0x160], RZ ;  /* 0x0000580014207a10 */ /* 0x000fe40007f9e0ff */
[----:B------:R-:W-:-:S02]  /*02c0*/  ISETP.GE.U32.AND P0, PT, R27, 0xe90, PT ;  /* 0x00000e901b00780c */ /* 0x000fc40003f06070 */
[C---:B------:R-:W-:Y:S01]  /*02d0*/  SHF.L.U32 R19, R27.reuse, 0x8, RZ ;  /* 0x000000081b137819 */ /* 0x040fe200000006ff */
[----:B------:R-:W-:Y:S01]  /*02e0*/  CS2R R4, SRZ ;  /* 0x0000000000047805 */ /* 0x000fe2000001ff00 */
[----:B0-----:R-:W-:Y:S01]  /*02f0*/  CS2R R6, SRZ ;  /* 0x0000000000067805 */ /* 0x001fe2000001ff00 */
[----:B------:R-:W-:Y:S02]  /*0300*/  IADD3.X R33, R16, c[0x0][0x164], RZ, P4, !PT ;  /* 0x0000590010217a10 */ /* 0x000fe400027fe4ff */
[----:B-1----:R-:W-:Y:S02]  /*0310*/  SHF.L.U64.HI R11, R27, 0x8, R0 ;  /* 0x000000081b0b7819 */ /* 0x002fe40000010200 */
[----:B------:R-:W-:Y:S01]  /*0320*/  LOP3.LUT R19, R19, R8, RZ, 0xfc, !PT ;  /* 0x0000000813137212 */ /* 0x000fe200078efcff */
[----:B------:R3:W4:Y:S01]  /*0330*/  @!P1 LDG.E.128 R4, [R32.64] ;  /* 0x0000000420049981 */ /* 0x000722000c1e1d00 */
[----:B------:R-:W-:Y:S02]  /*0340*/  ISETP.GE.U32.AND.EX P0, PT, R0, RZ, PT, P0 ;  /* 0x000000ff0000720c */ /* 0x000fe40003f06100 */
[----:B------:R-:W-:-:S02]  /*0350*/  LOP3.LUT R18, R11, R9, RZ, 0xfc, !PT ;  /* 0x000000090b127212 */ /* 0x000fc400078efcff */
[----:B------:R-:W-:Y:S01]  /*0360*/  IADD3 R34, P4, R19, c[0x0][0x160], RZ ;  /* 0x0000580013227a10 */ /* 0x000fe20007f9e0ff */
[----:B------:R-:W-:Y:S01]  /*0370*/  CS2R R8, SRZ ;  /* 0x0000000000087805 */ /* 0x000fe2000001ff00 */
[----:B------:R-:W-:Y:S02]  /*0380*/  CS2R R10, SRZ ;  /* 0x00000000000a7805 */ /* 0x000fe4000001ff00 */
[----:B------:R-:W-:-:S05]  /*0390*/  IADD3.X R35, R18, c[0x0][0x164], RZ, P4, !PT ;  /* 0x0000590012237a10 */ /* 0x000fca00027fe4ff */
[----:B------:R0:W5:Y:S01]  /*03a0*/  @!P0 LDG.E.128 R8, [R34.64] ;  /* 0x0000000422088981 */ /* 0x000162000c1e1d00 */
[--C-:B--2---:R-:W-:Y:S02]  /*03b0*/  HADD2.F32 R26, -RZ, R28.reuse.H1_H1 ;  /* 0x3000001cff1a7230 */ /* 0x104fe40000004100 */
[----:B------:R-:W-:-:S03]  /*03c0*/  HADD2.F32 R24, -RZ, R28.H0_H0 ;  /* 0x2000001cff187230 */ /* 0x000fc60000004100 */
[----:B------:R-:W-:Y:S01]  /*03d0*/  FMUL R37, R26, R26 ;  /* 0x0000001a1a257220 */ /* 0x000fe20000400000 */
[----:B------:R-:W-:-:S03]  /*03e0*/  HADD2.F32 R27, -RZ, R29.H0_H0 ;  /* 0x2000001dff1b7230 */ /* 0x000fc60000004100 */
[----:B------:R-:W-:Y:S01]  /*03f0*/  FFMA R40, R24, R24, R37 ;  /* 0x0000001818287223 */ /* 0x000fe20000000025 */
[--C-:B---3--:R-:W-:Y:S02]  /*0400*/  HADD2.F32 R32, -RZ, R12.reuse.H0_H0 ;  /* 0x2000000cff207230 */ /* 0x108fe40000004100 */
[----:B------:R-:W-:Y:S01]  /*0410*/  HADD2.F32 R25, -RZ, R29.H1_H1 ;  /* 0x3000001dff197230 */ /* 0x000fe20000004100 */
[----:B------:R-:W-:Y:S01]  /*0420*/  FFMA R40, R27, R27, R40 ;  /* 0x0000001b1b287223 */ /* 0x000fe20000000028 */
[----:B------:R-:W-:Y:S02]  /*0430*/  HADD2.F32 R12, -RZ, R12.H1_H1 ;  /* 0x3000000cff0c7230 */ /* 0x000fe40000004100 */
[--C-:B------:R-:W-:Y:S01]  /*0440*/  HADD2.F32 R29, -RZ, R30.reuse.H0_H0 ;  /* 0x2000001eff1d7230 */ /* 0x100fe20000004100 */
[----:B------:R-:W-:Y:S02]  /*0450*/  FFMA R40, R25, R25, R40 ;  /* 0x0000001919287223 */ /* 0x000fe40000000028 */
[----:B------:R-:W-:Y:S01]  /*0460*/  FMUL R41, R12, R12 ;  /* 0x0000000c0c297220 */ /* 0x000fe20000400000 */
[----:B------:R-:W-:Y:S01]  /*0470*/  HADD2.F32 R28, -RZ, R30.H1_H1 ;  /* 0x3000001eff1c7230 */ /* 0x000fe20000004100 */
[----:B------:R-:W-:Y:S01]  /*0480*/  FFMA R43, R29, R29, R40 ;  /* 0x0000001d1d2b7223 */ /* 0x000fe20000000028 */
[----:B0-----:R-:W-:Y:S01]  /*0490*/  HADD2.F32 R34, -RZ, R13.H0_H0 ;  /* 0x2000000dff227230 */ /* 0x001fe20000004100 */
[----:B------:R-:W-:Y:S01]  /*04a0*/  FFMA R45, R32, R32, R41 ;  /* 0x00000020202d7223 */ /* 0x000fe20000000029 */
[--C-:B------:R-:W-:Y:S01]  /*04b0*/  HADD2.F32 R30, -RZ, R31.reuse.H1_H1 ;  /* 0x3000001fff1e7230 */ /* 0x100fe20000004100 */
[----:B------:R-:W-:Y:S01]  /*04c0*/  FFMA R42, R28, R28, R43 ;  /* 0x0000001c1c2a7223 */ /* 0x000fe2000000002b */
[----:B------:R-:W-:Y:S01]  /*04d0*/  HADD2.F32 R31, -RZ, R31.H0_H0 ;  /* 0x2000001fff1f7230 */ /* 0x000fe20000004100 */
[----:B------:R-:W-:Y:S01]  /*04e0*/  FFMA R44, R34, R34, R45 ;  /* 0x00000022222c7223 */ /* 0x000fe2000000002d */
[----:B------:R-:W-:-:S02]  /*04f0*/  HADD2.F32 R33, -RZ, R13.H1_H1 ;  /* 0x3000000dff217230 */ /* 0x000fc40000004100 */
[--C-:B----4-:R-:W-:Y:S02]  /*0500*/  HADD2.F32 R38, -RZ, R4.reuse.H1_H1 ;  /* 0x30000004ff267230 */ /* 0x110fe40000004100 */
[----:B------:R-:W-:-:S03]  /*0510*/  HADD2.F32 R36, -RZ, R4.H0_H0 ;  /* 0x20000004ff247230 */ /* 0x000fc60000004100 */
[----:B------:R-:W-:Y:S01]  /*0520*/  FMUL R41, R38, R38 ;  /* 0x0000002626297220 */ /* 0x000fe20000400000 */
[--C-:B------:R-:W-:Y:S02]  /*0530*/  HADD2.F32 R13, -RZ, R14.reuse.H1_H1 ;  /* 0x3000000eff0d7230 */ /* 0x100fe40000004100 */
[--C-:B------:R-:W-:Y:S01]  /*0540*/  HADD2.F32 R37, -RZ, R5.reuse.H1_H1 ;  /* 0x30000005ff257230 */ /* 0x100fe20000004100 */
[----:B------:R-:W-:Y:S01]  /*0550*/  FFMA R46, R36, R36, R41 ;  /* 0x00000024242e7223 */ /* 0x000fe20000000029 */
[----:B------:R-:W-:Y:S01]  /*0560*/  HADD2.F32 R14, -RZ, R14.H0_H0 ;  /* 0x2000000eff0e7230 */ /* 0x000fe20000004100 */
[----:B------:R-:W-:Y:S01]  /*0570*/  FFMA R45, R33, R33, R44 ;  /* 0x00000021212d7223 */ /* 0x000fe2000000002c */
[----:B------:R-:W-:Y:S01]  /*0580*/  HADD2.F32 R5, -RZ, R5.H0_H0 ;  /* 0x20000005ff057230 */ /* 0x000fe20000004100 */
[----:B------:R-:W-:Y:S01]  /*0590*/  FFMA R43, R31, R31, R42 ;  /* 0x0000001f1f2b7223 */ /* 0x000fe2000000002a */
[--C-:B-----5:R-:W-:Y:S02]  /*05a0*/  HADD2.F32 R4, -RZ, R8.reuse.H0_H0 ;  /* 0x20000008ff047230 */ /* 0x120fe40000004100 */
[----:B------:R-:W-:Y:S01]  /*05b0*/  HADD2.F32 R8, -RZ, R8.H1_H1 ;  /* 0x30000008ff087230 */ /* 0x000fe20000004100 */
[----:B------:R-:W-:Y:S01]  /*05c0*/  FFMA R46, R5, R5, R46 ;  /* 0x00000005052e7223 */ /* 0x000fe2000000002e */
[----:B------:R-:W-:Y:S01]  /*05d0*/  FFMA R42, R14, R14, R45 ;  /* 0x0000000e0e2a7223 */ /* 0x000fe2000000002d */
[----:B------:R-:W-:Y:S01]  /*05e0*/  FFMA R44, R30, R30, R43 ;  /* 0x0000001e1e2c7223 */ /* 0x000fe2000000002b */
[--C-:B------:R-:W-:Y:S01]  /*05f0*/  HADD2.F32 R35, -RZ, R15.reuse.H1_H1 ;  /* 0x3000000fff237230 */ /* 0x100fe20000004100 */
[----:B------:R-:W-:Y:S01]  /*0600*/  FMUL R41, R8, R8 ;  /* 0x0000000808297220 */ /* 0x000fe20000400000 */
[--C-:B------:R-:W-:Y:S01]  /*0610*/  HADD2.F32 R39, -RZ, R6.reuse.H1_H1 ;  /* 0x30000006ff277230 */ /* 0x100fe20000004100 */
[----:B------:R-:W-:Y:S01]  /*0620*/  FFMA R45, R37, R37, R46 ;  /* 0x00000025252d7223 */ /* 0x000fe2000000002e */
[----:B------:R-:W-:Y:S01]  /*0630*/  HADD2.F32 R15, -RZ, R15.H0_H0 ;  /* 0x2000000fff0f7230 */ /* 0x000fe20000004100 */
[----:B------:R-:W-:Y:S01]  /*0640*/  FFMA R42, R13, R13, R42 ;  /* 0x0000000d0d2a7223 */ /* 0x000fe2000000002a */
[----:B------:R-:W-:Y:S01]  /*0650*/  HADD2.F32 R6, -RZ, R6.H0_H0 ;  /* 0x20000006ff067230 */ /* 0x000fe20000004100 */
[----:B------:R-:W0:Y:S01]  /*0660*/  SHFL.BFLY PT, R49, R44, 0x8, 0x1f ;  /* 0x0d001f002c317f89 */ /* 0x000e2200000e0000 */
[--C-:B------:R-:W-:Y:S01]  /*0670*/  HADD2.F32 R40, -RZ, R9.reuse.H1_H1 ;  /* 0x30000009ff287230 */ /* 0x100fe20000004100 */
[----:B------:R-:W-:Y:S01]  /*0680*/  FFMA R48, R4, R4, R41 ;  /* 0x0000000404307223 */ /* 0x000fe20000000029 */
[----:B------:R-:W-:Y:S01]  /*0690*/  HADD2.F32 R9, -RZ, R9.H0_H0 ;  /* 0x20000009ff097230 */ /* 0x000fe20000004100 */
[----:B------:R-:W-:Y:S01]  /*06a0*/  FFMA R46, R6, R6, R45 ;  /* 0x00000006062e7223 */ /* 0x000fe2000000002d */
[----:B------:R-:W-:Y:S01]  /*06b0*/  FFMA R42, R15, R15, R42 ;  /* 0x0000000f0f2a7223 */ /* 0x000fe2000000002a */
[----:B------:R-:W-:-:S02]  /*06c0*/  HADD2.F32 R41, -RZ, R7.H0_H0 ;  /* 0x20000007ff297230 */ /* 0x000fc40000004100 */
[----:B------:R-:W-:Y:S01]  /*06d0*/  FFMA R47, R9, R9, R48 ;  /* 0x00000009092f7223 */ /* 0x000fe20000000030 */
[----:B------:R-:W-:Y:S01]  /*06e0*/  FFMA R46, R39, R39, R46 ;  /* 0x00000027272e7223 */ /* 0x000fe2000000002e */
[----:B------:R-:W-:Y:S01]  /*06f0*/  FFMA R45, R35, R35, R42 ;  /* 0x00000023232d7223 */ /* 0x000fe2000000002a */
[----:B------:R-:W-:Y:S01]  /*0700*/  HADD2.F32 R43, -RZ, R7.H1_H1 ;  /* 0x30000007ff2b7230 */ /* 0x000fe20000004100 */
[----:B------:R-:W-:Y:S01]  /*0710*/  FFMA R42, R40, R40, R47 ;  /* 0x00000028282a7223 */ /* 0x000fe2000000002f */
[--C-:B------:R-:W-:Y:S01]  /*0720*/  HADD2.F32 R7, -RZ, R10.reuse.H0_H0 ;  /* 0x2000000aff077230 */ /* 0x100fe20000004100 */
[----:B------:R-:W-:Y:S01]  /*0730*/  FFMA R46, R41, R41, R46 ;  /* 0x00000029292e7223 */ /* 0x000fe2000000002e */
[----:B------:R-:W1:Y:S01]  /*0740*/  SHFL.BFLY PT, R50, R45, 0x8, 0x1f ;  /* 0x0d001f002d327f89 */ /* 0x000e6200000e0000 */
[----:B------:R-:W-:Y:S02]  /*0750*/  HADD2.F32 R10, -RZ, R10.H1_H1 ;  /* 0x3000000aff0a7230 */ /* 0x000fe40000004100 */
[----:B------:R-:W-:Y:S01]  /*0760*/  FFMA R47, R7, R7, R42 ;  /* 0x00000007072f7223 */ /* 0x000fe2000000002a */
[----:B------:R-:W-:Y:S01]  /*0770*/  FFMA R46, R43, R43, R46 ;  /* 0x0000002b2b2e7223 */ /* 0x000fe2000000002e */
[----:B------:R-:W-:-:S02]  /*0780*/  HADD2.F32 R42, -RZ, R11.H0_H0 ;  /* 0x2000000bff2a7230 */ /* 0x000fc40000004100 */
[----:B------:R-:W-:Y:S01]  /*0790*/  FFMA R47, R10, R10, R47 ;  /* 0x0000000a0a2f7223 */ /* 0x000fe2000000002f */
[----:B------:R-:W-:Y:S01]  /*07a0*/  HADD2.F32 R11, -RZ, R11.H1_H1 ;  /* 0x3000000bff0b7230 */ /* 0x000fe20000004100 */
[----:B------:R-:W2:Y:S02]  /*07b0*/  SHFL.BFLY PT, R51, R46, 0x8, 0x1f ;  /* 0x0d001f002e337f89 */ /* 0x000ea400000e0000 */
[----:B------:R-:W-:Y:S01]  /*07c0*/  FFMA R48, R42, R42, R47 ;  /* 0x0000002a2a307223 */ /* 0x000fe2000000002f */
[----:B0-----:R-:W-:-:S03]  /*07d0*/  FADD R49, R44, R49 ;  /* 0x000000312c317221 */ /* 0x001fc60000000000 */
[----:B------:R-:W-:Y:S02]  /*07e0*/  FFMA R48, R11, R11, R48 ;  /* 0x0000000b0b307223 */ /* 0x000fe40000000030 */
[----:B------:R-:W0:Y:S04]  /*07f0*/  SHFL.BFLY PT, R44, R49, 0x4, 0x1f ;  /* 0x0c801f00312c7f89 */ /* 0x000e2800000e0000 */
[----:B------:R-:W3:Y:S01]  /*0800*/  SHFL.BFLY PT, R53, R48, 0x8, 0x1f ;  /* 0x0d001f0030357f89 */ /* 0x000ee200000e0000 */
[----:B-1----:R-:W-:-:S05]  /*0810*/  FADD R50, R45, R50 ;  /* 0x000000322d327221 */ /* 0x002fca0000000000 */
[----:B------:R-:W1:Y:S01]  /*0820*/  SHFL.BFLY PT, R47, R50, 0x4, 0x1f ;  /* 0x0c801f00322f7f89 */ /* 0x000e6200000e0000 */
[----:B--2---:R-:W-:-:S05]  /*0830*/  FADD R51, R46, R51 ;  /* 0x000000332e337221 */ /* 0x004fca0000000000 */
[----:B------:R-:W2:Y:S01]  /*0840*/  SHFL.BFLY PT, R54, R51, 0x4, 0x1f ;  /* 0x0c801f0033367f89 */ /* 0x000ea200000e0000 */
[----:B0-----:R-:W-:Y:S01]  /*0850*/  FADD R44, R49, R44 ;  /* 0x0000002c312c7221 */ /* 0x001fe20000000000 */
[----:B---3--:R-:W-:-:S04]  /*0860*/  FADD R55, R48, R53 ;  /* 0x0000003530377221 */ /* 0x008fc80000000000 */
        /* <DEDUP_REMOVED lines=15> */
[----:B---3--:R-:W-:-:S03]  /*0960*/  FADD R51, R48, R51 ;  /* 0x0000003330337221 */ /* 0x008fc60000000000 */
[----:B------:R-:W-:Y:S02]  /*0970*/  FADD R47, R46, c[0x0][0x178] ;  /* 0x00005e002e2f7621 */ /* 0x000fe40000000000 */
[----:B------:R-:W0:Y:S04]  /*0980*/  SHFL.BFLY PT, R46, R51, 0x1, 0x1f ;  /* 0x0c201f00332e7f89 */ /* 0x000e2800000e0000 */
[----:B------:R-:W3:Y:S01]  /*0990*/  MUFU.SQRT R47, R47 ;  /* 0x0000002f002f7308 */ /* 0x000ee20000002000 */
[----:B-1----:R-:W-:-:S04]  /*09a0*/  FADD R49, R52, R49 ;  /* 0x0000003134317221 */ /* 0x002fc80000000000 */
[----:B------:R-:W-:Y:S01]  /*09b0*/  FADD R49, R49, c[0x0][0x178] ;  /* 0x00005e0031317621 */ /* 0x000fe20000000000 */
[----:B--2---:R-:W-:-:S05]  /*09c0*/  FADD R44, R53, R44 ;  /* 0x0000002c352c7221 */ /* 0x004fca0000000000 */
[----:B------:R-:W1:Y:S01]  /*09d0*/  MUFU.SQRT R49, R49 ;  /* 0x0000003100317308 */ /* 0x000e620000002000 */
[----:B------:R-:W-:Y:S01]  /*09e0*/  FADD R44, R44, c[0x0][0x178] ;  /* 0x00005e002c2c7621 */ /* 0x000fe20000000000 */
[----:B---3--:R-:W-:-:S06]  /*09f0*/  FSETP.GT.AND P5, PT, R47, 8.50705917302346158658e+37, PT ;  /* 0x7e8000002f00780b */ /* 0x008fcc0003fa4000 */
[----:B------:R-:W2:Y:S01]  /*0a00*/  MUFU.SQRT R44, R44 ;  /* 0x0000002c002c7308 */ /* 0x000ea20000002000 */
[----:B------:R-:W-:Y:S01]  /*0a10*/  FSETP.GEU.AND P6, PT, R47, 1.175494350822287508e-38, PT ;  /* 0x008000002f00780b */ /* 0x000fe20003fce000 */
[----:B0-----:R-:W-:Y:S01]  /*0a20*/  FADD R46, R51, R46 ;  /* 0x0000002e332e7221 */ /* 0x001fe20000000000 */
[----:B------:R-:W-:-:S03]  /*0a30*/  MOV R52, 0x3e800000 ;  /* 0x3e80000000347802 */ /* 0x000fc60000000f00 */
[----:B------:R-:W-:Y:S01]  /*0a40*/  FADD R46, R46, c[0x0][0x178] ;  /* 0x00005e002e2e7621 */ /* 0x000fe20000000000 */
[----:B-1----:R-:W-:Y:S02]  /*0a50*/  FSETP.GT.AND P4, PT, R49, 8.50705917302346158658e+37, PT ;  /* 0x7e8000003100780b */ /* 0x002fe40003f84000 */
[----:B------:R-:W-:Y:S01]  /*0a60*/  FSEL R48, R52, 1, P5 ;  /* 0x3f80000034307808 */ /* 0x000fe20002800000 */
[----:B------:R-:W-:Y:S02]  /*0a70*/  @P5 FMUL R47, R47, 0.25 ;  /* 0x3e8000002f2f5820 */ /* 0x000fe40000400000 */
[----:B------:R-:W0:Y:S01]  /*0a80*/  MUFU.SQRT R46, R46 ;  /* 0x0000002e002e7308 */ /* 0x000e220000002000 */
[----:B------:R-:W-:Y:S01]  /*0a90*/  FSETP.GEU.AND P5, PT, R49, 1.175494350822287508e-38, PT ;  /* 0x008000003100780b */ /* 0x000fe20003fae000 */
[----:B------:R-:W-:Y:S01]  /*0aa0*/  @!P6 FMUL R47, R47, 16777216 ;  /* 0x4b8000002f2fe820 */ /* 0x000fe20000400000 */
[----:B------:R-:W-:Y:S01]  /*0ab0*/  @!P6 FMUL R48, R48, 16777216 ;  /* 0x4b8000003030e820 */ /* 0x000fe20000400000 */
[----:B--2---:R-:W-:-:S02]  /*0ac0*/  FSETP.GT.AND P6, PT, R44, 8.50705917302346158658e+37, PT ;  /* 0x7e8000002c00780b */ /* 0x004fc40003fc4000 */
[----:B------:R-:W-:Y:S02]  /*0ad0*/  FSEL R50, R52, 1, P4 ;  /* 0x3f80000034327808 */ /* 0x000fe40002000000 */
[----:B------:R-:W-:Y:S01]  /*0ae0*/  @P4 FMUL R49, R49, 0.25 ;  /* 0x3e80000031314820 */ /* 0x000fe20000400000 */
[----:B------:R-:W-:-:S05]  /*0af0*/  FSETP.GEU.AND P4, PT, R44, 1.175494350822287508e-38, PT ;  /* 0x008000002c00780b */ /* 0x000fca0003f8e000 */
[----:B------:R-:W-:Y:S01]  /*0b00*/  @!P5 FMUL R49, R49, 16777216 ;  /* 0x4b8000003131d820 */ /* 0x000fe20000400000 */
[----:B------:R-:W-:Y:S01]  /*0b10*/  @!P5 FMUL R50, R50, 16777216 ;  /* 0x4b8000003232d820 */ /* 0x000fe20000400000 */
[----:B0-----:R-:W-:Y:S01]  /*0b20*/  FSETP.GT.AND P5, PT, R46, 8.50705917302346158658e+37, PT ;  /* 0x7e8000002e00780b */ /* 0x001fe20003fa4000 */
[----:B------:R-:W-:Y:S01]  /*0b30*/  @P6 FMUL R44, R44, 0.25 ;  /* 0x3e8000002c2c6820 */ /* 0x000fe20000400000 */
[----:B------:R-:W-:Y:S02]  /*0b40*/  FSEL R45, R52, 1, P6 ;  /* 0x3f800000342d7808 */ /* 0x000fe40003000000 */
[----:B------:R-:W-:Y:S02]  /*0b50*/  FSETP.GEU.AND P6, PT, R46, 1.175494350822287508e-38, PT ;  /* 0x008000002e00780b */ /* 0x000fe40003fce000 */
[----:B------:R-:W-:Y:S01]  /*0b60*/  LOP3.LUT R53, R23, 0x7, R2, 0xf8, !PT ;  /* 0x0000000717357812 */ /* 0x000fe200078ef802 */
[----:B------:R-:W-:Y:S01]  /*0b70*/  @!P4 FMUL R44, R44, 16777216 ;  /* 0x4b8000002c2cc820 */ /* 0x000fe20000400000 */
[----:B------:R-:W-:Y:S01]  /*0b80*/  @!P4 FMUL R45, R45, 16777216 ;  /* 0x4b8000002d2dc820 */ /* 0x000fe20000400000 */
[----:B------:R-:W0:Y:S01]  /*0b90*/  MUFU.RCP R47, R47 ;  /* 0x0000002f002f7308 */ /* 0x000e220000001000 */
[----:B------:R-:W-:-:S03]  /*0ba0*/  ISETP.GE.U32.AND P4, PT, R53, 0xe90, PT ;  /* 0x00000e903500780c */ /* 0x000fc60003f86070 */
[----:B------:R-:W-:Y:S01]  /*0bb0*/  @P5 FMUL R46, R46, 0.25 ;  /* 0x3e8000002e2e5820 */ /* 0x000fe20000400000 */
[----:B------:R-:W-:-:S03]  /*0bc0*/  LOP3.LUT R23, R2, 0x1f, RZ, 0xc0, !PT ;  /* 0x0000001f02177812 */ /* 0x000fc600078ec0ff */
[----:B------:R-:W-:Y:S01]  /*0bd0*/  @!P6 FMUL R46, R46, 16777216 ;  /* 0x4b8000002e2ee820 */ /* 0x000fe20000400000 */
[----:B------:R-:W-:Y:S01]  /*0be0*/  ISETP.GE.U32.AND.EX P4, PT, R0, RZ, PT, P4 ;  /* 0x000000ff0000720c */ /* 0x000fe20003f86140 */
[----:B------:R-:W1:Y:S03]  /*0bf0*/  MUFU.RCP R49, R49 ;  /* 0x0000003100317308 */ /* 0x000e660000001000 */
[----:B------:R-:W-:Y:S02]  /*0c00*/  ISETP.LT.U32.AND P4, PT, R23, 0x8, !P4 ;  /* 0x000000081700780c */ /* 0x000fe40006781070 */
[----:B------:R-:W-:-:S03]  /*0c10*/  SHF.R.U32.HI R23, RZ, 0x2, R2 ;  /* 0x00000002ff177819 */ /* 0x000fc60000011602 */
[----:B------:R-:W2:Y:S01]  /*0c20*/  MUFU.RCP R46, R46 ;  /* 0x0000002e002e7308 */ /* 0x000ea20000001000 */
[----:B------:R-:W-:Y:S02]  /*0c30*/  LOP3.LUT R51, R23, 0x4, RZ, 0xc0, !PT ;  /* 0x0000000417337812 */ /* 0x000fe400078ec0ff */
[----:B------:R-:W-:-:S05]  /*0c40*/  FSEL R23, R52, 1, P5 ;  /* 0x3f80000034177808 */ /* 0x000fca0002800000 */
[----:B------:R-:W3:Y:S01]  /*0c50*/  MUFU.RCP R44, R44 ;  /* 0x0000002c002c7308 */ /* 0x000ee20000001000 */
[----:B0-----:R-:W-:Y:S01]  /*0c60*/  FMUL R54, R47, R48 ;  /* 0x000000302f367220 */ /* 0x001fe20000400000 */
[----:B------:R-:W-:Y:S01]  /*0c70*/  @!P6 FMUL R23, R23, 16777216 ;  /* 0x4b8000001717e820 */ /* 0x000fe20000400000 */
[----:B-1----:R-:W-:Y:S01]  /*0c80*/  FMUL R56, R49, R50 ;  /* 0x0000003231387220 */ /* 0x002fe20000400000 */
[----:B------:R-:W-:Y:S01]  /*0c90*/  IADD3 R22, P5, R22, c[0x0][0x168], RZ ;  /* 0x00005a0016167a10 */ /* 0x000fe20007fbe0ff */
[-C--:B------:R-:W-:Y:S01]  /*0ca0*/  FMUL R47, R26, R54.reuse ;  /* 0x000000361a2f7220 */ /* 0x080fe20000400000 */
[-C--:B------:R-:W-:Y:S01]  /*0cb0*/  FMUL R24, R24, R54.reuse ;  /* 0x0000003618187220 */ /* 0x080fe20000400000 */
[-C--:B------:R-:W-:Y:S01]  /*0cc0*/  FMUL R27, R27, R54.reuse ;  /* 0x000000361b1b7220 */ /* 0x080fe20000400000 */
[-C--:B------:R-:W-:Y:S01]  /*0cd0*/  FMUL R26, R25, R54.reuse ;  /* 0x00000036191a7220 */ /* 0x080fe20000400000 */
[-C--:B------:R-:W-:Y:S01]  /*0ce0*/  FMUL R29, R29, R54.reuse ;  /* 0x000000361d1d7220 */ /* 0x080fe20000400000 */
[-C--:B------:R-:W-:Y:S01]  /*0cf0*/  FMUL R28, R28, R54.reuse ;  /* 0x000000361c1c7220 */ /* 0x080fe20000400000 */
[-C--:B------:R-:W-:Y:S01]  /*0d00*/  FMUL R31, R31, R54.reuse ;  /* 0x000000361f1f7220 */ /* 0x080fe20000400000 */
[----:B------:R-:W-:Y:S01]  /*0d10*/  FMUL R30, R30, R54 ;  /* 0x000000361e1e7220 */ /* 0x000fe20000400000 */
[----:B--2---:R-:W-:Y:S01]  /*0d20*/  FMUL R55, R46, R23 ;  /* 0x000000172e377220 */ /* 0x004fe20000400000 */
[-C--:B------:R-:W-:Y:S01]  /*0d30*/  FMUL R25, R12, R56.reuse ;  /* 0x000000380c197220 */ /* 0x080fe20000400000 */
[-C--:B------:R-:W-:Y:S01]  /*0d40*/  FMUL R48, R15, R56.reuse ;  /* 0x000000380f307220 */ /* 0x080fe20000400000 */
[----:B---3--:R-:W-:Y:S01]  /*0d50*/  FMUL R52, R44, R45 ;  /* 0x0000002d2c347220 */ /* 0x008fe20000400000 */
[-C--:B------:R-:W-:Y:S01]  /*0d60*/  FMUL R44, R14, R56.reuse ;  /* 0x000000380e2c7220 */ /* 0x080fe20000400000 */
[----:B------:R-:W-:Y:S01]  /*0d70*/  FMUL R45, R13, R56 ;  /* 0x000000380d2d7220 */ /* 0x000fe20000400000 */
[----:B------:R-:W-:Y:S01]  /*0d80*/  IADD3.X R23, R21, c[0x0][0x16c], RZ, P5, !PT ;  /* 0x00005b0015177a10 */ /* 0x000fe20002ffe4ff */
[-C--:B------:R-:W-:Y:S01]  /*0d90*/  FMUL R21, R4, R55.reuse ;  /* 0x0000003704157220 */ /* 0x080fe20000400000 */
[----:B------:R-:W-:Y:S01]  /*0da0*/  F2FP.PACK_AB R12, R47, R24 ;  /* 0x000000182f0c723e */ /* 0x000fe200000000ff */
[----:B------:R-:W-:Y:S01]  /*0db0*/  FMUL R8, R8, R55 ;  /* 0x0000003708087220 */ /* 0x000fe20000400000 */
[----:B------:R-:W-:-:S02]  /*0dc0*/  F2FP.PACK_AB R13, R26, R27 ;  /* 0x0000001b1a0d723e */ /* 0x000fc400000000ff */
[----:B------:R-:W-:Y:S02]  /*0dd0*/  F2FP.PACK_AB R14, R28, R29 ;  /* 0x0000001d1c0e723e */ /* 0x000fe400000000ff */
[----:B------:R-:W-:Y:S01]  /*0de0*/  F2FP.PACK_AB R15, R30, R31 ;  /* 0x0000001f1e0f723e */ /* 0x000fe200000000ff */
[-C--:B------:R-:W-:Y:S01]  /*0df0*/  FMUL R49, R38, R52.reuse ;  /* 0x0000003426317220 */ /* 0x080fe20000400000 */
[-C--:B------:R-:W-:Y:S01]  /*0e00*/  FMUL R38, R5, R52.reuse ;  /* 0x0000003405267220 */ /* 0x080fe20000400000 */
[----:B------:R-:W-:Y:S01]  /*0e10*/  FMUL R37, R37, R52 ;  /* 0x0000003425257220 */ /* 0x000fe20000400000 */
[-C--:B------:R-:W-:Y:S01]  /*0e20*/  FMUL R9, R9, R55.reuse ;  /* 0x0000003709097220 */ /* 0x080fe20000400000 */
[----:B------:R-:W-:Y:S01]  /*0e30*/  FMUL R40, R40, R55 ;  /* 0x0000003728287220 */ /* 0x000fe20000400000 */
[-C--:B------:R-:W-:Y:S01]  /*0e40*/  FMUL R32, R32, R56.reuse ;  /* 0x0000003820207220 */ /* 0x080fe20000400000 */
[-C--:B------:R-:W-:Y:S01]  /*0e50*/  FMUL R34, R34, R56.reuse ;  /* 0x0000003822227220 */ /* 0x080fe20000400000 */
[-C--:B------:R-:W-:Y:S01]  /*0e60*/  FMUL R33, R33, R56.reuse ;  /* 0x0000003821217220 */ /* 0x080fe20000400000 */
[----:B------:R-:W-:Y:S01]  /*0e70*/  FMUL R35, R35, R56 ;  /* 0x0000003823237220 */ /* 0x000fe20000400000 */
[-C--:B------:R-:W-:Y:S01]  /*0e80*/  FMUL R46, R6, R52.reuse ;  /* 0x00000034062e7220 */ /* 0x080fe20000400000 */
[-C--:B------:R-:W-:Y:S01]  /*0e90*/  FMUL R39, R39, R52.reuse ;  /* 0x0000003427277220 */ /* 0x080fe20000400000 */
[----:B------:R-:W-:Y:S01]  /*0ea0*/  @!P3 STG.E.128 [R22.64], R12 ;  /* 0x0000000c1600b986 */ /* 0x000fe2000c101d04 */
[----:B------:R-:W-:Y:S01]  /*0eb0*/  F2FP.PACK_AB R28, R8, R21 ;  /* 0x00000015081c723e */ /* 0x000fe200000000ff */
[-C--:B------:R-:W-:Y:S01]  /*0ec0*/  FMUL R36, R36, R52.reuse ;  /* 0x0000003424247220 */ /* 0x080fe20000400000 */
[-C--:B------:R-:W-:Y:S01]  /*0ed0*/  FMUL R41, R41, R52.reuse ;  /* 0x0000003429297220 */ /* 0x080fe20000400000 */
[----:B------:R-:W-:Y:S01]  /*0ee0*/  FMUL R50, R43, R52 ;  /* 0x000000342b327220 */ /* 0x000fe20000400000 */
[-C--:B------:R-:W-:Y:S01]  /*0ef0*/  FMUL R42, R42, R55.reuse ;  /* 0x000000372a2a7220 */ /* 0x080fe20000400000 */
[-C--:B------:R-:W-:Y:S01]  /*0f00*/  FMUL R11, R11, R55.reuse ;  /* 0x000000370b0b7220 */ /* 0x080fe20000400000 */
[----:B------:R-:W-:Y:S01]  /*0f10*/  IADD3 R8, P3, R17, c[0x0][0x168], RZ ;  /* 0x00005a0011087a10 */ /* 0x000fe20007f7e0ff */
[-C--:B------:R-:W-:Y:S01]  /*0f20*/  FMUL R24, R7, R55.reuse ;  /* 0x0000003707187220 */ /* 0x080fe20000400000 */
[----:B------:R-:W-:Y:S01]  /*0f30*/  FMUL R27, R10, R55 ;  /* 0x000000370a1b7220 */ /* 0x000fe20000400000 */
[----:B------:R-:W-:-:S02]  /*0f40*/  IADD3 R20, P5, R20, c[0x0][0x168], RZ ;  /* 0x00005a0014147a10 */ /* 0x000fc40007fbe0ff */
[----:B------:R-:W-:Y:S02]  /*0f50*/  IADD3 R10, P6, R19, c[0x0][0x168], RZ ;  /* 0x00005a00130a7a10 */ /* 0x000fe40007fde0ff */
[----:B------:R-:W-:Y:S02]  /*0f60*/  F2FP.PACK_AB R37, R37, R38 ;  /* 0x000000262525723e */ /* 0x000fe400000000ff */
[----:B------:R-:W-:Y:S02]  /*0f70*/  F2FP.PACK_AB R29, R40, R9 ;  /* 0x00000009281d723e */ /* 0x000fe400000000ff */
[----:B------:R-:W-:Y:S02]  /*0f80*/  F2FP.PACK_AB R4, R25, R32 ;  /* 0x000000201904723e */ /* 0x000fe400000000ff */
[----:B------:R-:W-:Y:S02]  /*0f90*/  F2FP.PACK_AB R5, R33, R34 ;  /* 0x000000222105723e */ /* 0x000fe400000000ff */
[----:B------:R-:W-:-:S02]  /*0fa0*/  F2FP.PACK_AB R6, R45, R44 ;  /* 0x0000002c2d06723e */ /* 0x000fc400000000ff */
[----:B------:R-:W-:Y:S02]  /*0fb0*/  F2FP.PACK_AB R7, R35, R48 ;  /* 0x000000302307723e */ /* 0x000fe400000000ff */
[----:B------:R-:W-:Y:S02]  /*0fc0*/  F2FP.PACK_AB R38, R39, R46 ;  /* 0x0000002e2726723e */ /* 0x000fe400000000ff */
[----:B------:R-:W-:Y:S02]  /*0fd0*/  IADD3.X R9, R3, c[0x0][0x16c], RZ, P3, !PT ;  /* 0x00005b0003097a10 */ /* 0x000fe40001ffe4ff */
[----:B------:R-:W-:Y:S02]  /*0fe0*/  F2FP.PACK_AB R36, R49, R36 ;  /* 0x000000243124723e */ /* 0x000fe400000000ff */
[----:B------:R-:W-:Y:S02]  /*0ff0*/  F2FP.PACK_AB R39, R50, R41 ;  /* 0x000000293227723e */ /* 0x000fe400000000ff */
[----:B------:R-:W-:-:S02]  /*1000*/  IADD3.X R21, R16, c[0x0][0x16c], RZ, P5, !PT ;  /* 0x00005b0010157a10 */ /* 0x000fc40002ffe4ff */
[----:B------:R-:W-:Y:S02]  /*1010*/  F2FP.PACK_AB R31, R11, R42 ;  /* 0x0000002a0b1f723e */ /* 0x000fe400000000ff */
[----:B------:R-:W-:Y:S02]  /*1020*/  F2FP.PACK_AB R30, R27, R24 ;  /* 0x000000181b1e723e */ /* 0x000fe400000000ff */
[----:B------:R-:W-:Y:S01]  /*1030*/  IADD3.X R11, R18, c[0x0][0x16c], RZ, P6, !PT ;  /* 0x00005b00120b7a10 */ /* 0x000fe200037fe4ff */
[----:B------:R-:W-:Y:S04]  /*1040*/  @!P2 STG.E.128 [R8.64], R4 ;  /* 0x000000040800a986 */ /* 0x000fe8000c101d04 */
[----:B------:R-:W-:Y:S04]  /*1050*/  @!P1 STG.E.128 [R20.64], R36 ;  /* 0x0000002414009986 */ /* 0x000fe8000c101d04 */
[----:B------:R-:W-:Y:S04]  /*1060*/  STS [R51], R54 ;  /* 0x0000003633007388 */ /* 0x000fe80000000800 */
[----:B------:R-:W-:Y:S04]  /*1070*/  STS [R51+0x8], R56 ;  /* 0x0000083833007388 */ /* 0x000fe80000000800 */
[----:B------:R-:W-:Y:S04]  /*1080*/  STS [R51+0x10], R52 ;  /* 0x0000103433007388 */ /* 0x000fe80000000800 */
[----:B------:R-:W-:Y:S04]  /*1090*/  STS [R51+0x18], R55 ;  /* 0x0000183733007388 */ /* 0x000fe80000000800 */
[----:B------:R-:W-:Y:S04]  /*10a0*/  @!P0 STG.E.128 [R10.64], R28 ;  /* 0x0000001c0a008986 */ /* 0x000fe8000c101d04 */
[----:B------:R-:W-:Y:S06]  /*10b0*/  BAR.SYNC 0x0 ;  /* 0x0000000000007b1d */ /* 0x000fec0000000000 */
[----:B------:R-:W-:Y:S05]  /*10c0*/  @!P4 EXIT ;  /* 0x000000000000c94d */ /* 0x000fea0003800000 */
[----:B------:R-:W-:Y:S02]  /*10d0*/  LOP3.LUT R4, R2, 0x7, RZ, 0xc0, !PT ;  /* 0x0000000702047812 */ /* 0x000fe400078ec0ff */
[----:B------:R-:W-:-:S03]  /*10e0*/  LEA R2, P0, R53, c[0x0][0x170], 0x2 ;  /* 0x00005c0035027a11 */ /* 0x000fc600078010ff */
[----:B------:R-:W0:Y:S01]  /*10f0*/  LDS R5, [R4.X4] ;  /* 0x0000000004057984 */ /* 0x000e220000004800 */
[----:B------:R-:W-:-:S05]  /*1100*/  LEA.HI.X R3, R53, c[0x0][0x174], R0, 0x2, P0 ;  /* 0x00005d0035037a11 */ /* 0x000fca00000f1400 */
[----:B0-----:R-:W-:Y:S01]  /*1110*/  STG.E [R2.64], R5 ;  /* 0x0000000502007986 */ /* 0x001fe2000c101904 */
[----:B------:R-:W-:Y:S05]  /*1120*/  EXIT ;  /* 0x000000000000794d */ /* 0x000fea0003800000 */
.L_x_0:
[----:B------:R-:W-:-:S00]  /*1130*/  BRA `(.L_x_0) ;  /* 0xfffffff000007947 */ /* 0x000fc0000383ffff */
[----:B------:R-:W-:-:S00]  /*1140*/  NOP ;  /* 0x0000000000007918 */ /* 0x000fc00000000000 */
        /* <DEDUP_REMOVED lines=11> */
.L_x_1:


//--------------------- .nv.global.init           --------------------------
	.section	.nv.global.init,"aw",@progbits
.nv.global.init:
	.type		_$_str,@object
	.size		_$_str,(_$_str_$_2 - _$_str)
_$_str:
        /*0000*/ 	.byte	0x5f, 0x5f, 0x43, 0x55, 0x44, 0x41, 0x5f, 0x46, 0x54, 0x5a, 0x00
	.type		_$_str_$_2,@object
	.size		_$_str_$_2,(.L_1 - _$_str_$_2)
_$_str_$_2:
        /*000b*/ 	.byte	0x5f, 0x5f, 0x43, 0x55, 0x44, 0x41, 0x5f, 0x50, 0x52, 0x45, 0x43, 0x5f, 0x53, 0x51, 0x52, 0x54
        /*001b*/ 	.byte	0x00
.L_1:


//--------------------- .nv.shared.l2norm_fwd_kernel --------------------------
	.section	.nv.shared.l2norm_fwd_kernel,"aw",@nobits
	.align	16
